//
// Generated by NVIDIA NVVM Compiler
//
// Compiler Build ID: CL-36424714
// Cuda compilation tools, release 13.0, V13.0.88
// Based on NVVM 20.0.0
//

.version 9.0
.target sm_100
.address_size 64

	// .globl	_Z14kernelgpuInituIdEvPT_S1_S1_S1_iiiiii

.visible .entry _Z14kernelgpuInituIdEvPT_S1_S1_S1_iiiiii(
	.param .u64 .ptr .align 1 _Z14kernelgpuInituIdEvPT_S1_S1_S1_iiiiii_param_0,
	.param .u64 .ptr .align 1 _Z14kernelgpuInituIdEvPT_S1_S1_S1_iiiiii_param_1,
	.param .u64 .ptr .align 1 _Z14kernelgpuInituIdEvPT_S1_S1_S1_iiiiii_param_2,
	.param .u64 .ptr .align 1 _Z14kernelgpuInituIdEvPT_S1_S1_S1_iiiiii_param_3,
	.param .u32 _Z14kernelgpuInituIdEvPT_S1_S1_S1_iiiiii_param_4,
	.param .u32 _Z14kernelgpuInituIdEvPT_S1_S1_S1_iiiiii_param_5,
	.param .u32 _Z14kernelgpuInituIdEvPT_S1_S1_S1_iiiiii_param_6,
	.param .u32 _Z14kernelgpuInituIdEvPT_S1_S1_S1_iiiiii_param_7,
	.param .u32 _Z14kernelgpuInituIdEvPT_S1_S1_S1_iiiiii_param_8,
	.param .u32 _Z14kernelgpuInituIdEvPT_S1_S1_S1_iiiiii_param_9
)
{
	.reg .pred 	%p<3>;
	.reg .b32 	%r<18>;
	.reg .b64 	%rd<6>;

	ld.param.u64 	%rd2, [_Z14kernelgpuInituIdEvPT_S1_S1_S1_iiiiii_param_0];
	ld.param.u32 	%r7, [_Z14kernelgpuInituIdEvPT_S1_S1_S1_iiiiii_param_5];
	ld.param.u32 	%r8, [_Z14kernelgpuInituIdEvPT_S1_S1_S1_iiiiii_param_7];
	ld.param.u32 	%r9, [_Z14kernelgpuInituIdEvPT_S1_S1_S1_iiiiii_param_8];
	mov.u32 	%r10, %tid.x;
	mov.u32 	%r11, %ctaid.x;
	mov.u32 	%r1, %ntid.x;
	mad.lo.s32 	%r17, %r11, %r1, %r10;
	setp.ge.s32 	%p1, %r17, %r7;
	@%p1 bra 	$L__BB0_3;
	mul.lo.s32 	%r3, %r9, %r8;
	mov.u32 	%r12, %nctaid.x;
	mul.lo.s32 	%r4, %r1, %r12;
	cvta.to.global.u64 	%rd1, %rd2;
$L__BB0_2:
	div.s32 	%r13, %r17, %r9;
	mul.lo.s32 	%r14, %r13, %r9;
	sub.s32 	%r15, %r17, %r14;
	mad.lo.s32 	%r16, %r3, %r13, %r15;
	mul.wide.s32 	%rd3, %r16, 8;
	add.s64 	%rd4, %rd1, %rd3;
	mov.b64 	%rd5, 0;
	st.global.u64 	[%rd4], %rd5;
	add.s32 	%r17, %r17, %r4;
	setp.lt.s32 	%p2, %r17, %r7;
	@%p2 bra 	$L__BB0_2;
$L__BB0_3:
	ret;

}
	// .globl	_Z14kernelgpuInituIfEvPT_S1_S1_S1_iiiiii
.visible .entry _Z14kernelgpuInituIfEvPT_S1_S1_S1_iiiiii(
	.param .u64 .ptr .align 1 _Z14kernelgpuInituIfEvPT_S1_S1_S1_iiiiii_param_0,
	.param .u64 .ptr .align 1 _Z14kernelgpuInituIfEvPT_S1_S1_S1_iiiiii_param_1,
	.param .u64 .ptr .align 1 _Z14kernelgpuInituIfEvPT_S1_S1_S1_iiiiii_param_2,
	.param .u64 .ptr .align 1 _Z14kernelgpuInituIfEvPT_S1_S1_S1_iiiiii_param_3,
	.param .u32 _Z14kernelgpuInituIfEvPT_S1_S1_S1_iiiiii_param_4,
	.param .u32 _Z14kernelgpuInituIfEvPT_S1_S1_S1_iiiiii_param_5,
	.param .u32 _Z14kernelgpuInituIfEvPT_S1_S1_S1_iiiiii_param_6,
	.param .u32 _Z14kernelgpuInituIfEvPT_S1_S1_S1_iiiiii_param_7,
	.param .u32 _Z14kernelgpuInituIfEvPT_S1_S1_S1_iiiiii_param_8,
	.param .u32 _Z14kernelgpuInituIfEvPT_S1_S1_S1_iiiiii_param_9
)
{
	.reg .pred 	%p<3>;
	.reg .b32 	%r<19>;
	.reg .b64 	%rd<5>;

	ld.param.u64 	%rd2, [_Z14kernelgpuInituIfEvPT_S1_S1_S1_iiiiii_param_0];
	ld.param.u32 	%r7, [_Z14kernelgpuInituIfEvPT_S1_S1_S1_iiiiii_param_5];
	ld.param.u32 	%r8, [_Z14kernelgpuInituIfEvPT_S1_S1_S1_iiiiii_param_7];
	ld.param.u32 	%r9, [_Z14kernelgpuInituIfEvPT_S1_S1_S1_iiiiii_param_8];
	mov.u32 	%r10, %tid.x;
	mov.u32 	%r11, %ctaid.x;
	mov.u32 	%r1, %ntid.x;
	mad.lo.s32 	%r18, %r11, %r1, %r10;
	setp.ge.s32 	%p1, %r18, %r7;
	@%p1 bra 	$L__BB1_3;
	mul.lo.s32 	%r3, %r9, %r8;
	mov.u32 	%r12, %nctaid.x;
	mul.lo.s32 	%r4, %r1, %r12;
	cvta.to.global.u64 	%rd1, %rd2;
$L__BB1_2:
	div.s32 	%r13, %r18, %r9;
	mul.lo.s32 	%r14, %r13, %r9;
	sub.s32 	%r15, %r18, %r14;
	mad.lo.s32 	%r16, %r3, %r13, %r15;
	mul.wide.s32 	%rd3, %r16, 4;
	add.s64 	%rd4, %rd1, %rd3;
	mov.b32 	%r17, 0;
	st.global.u32 	[%rd4], %r17;
	add.s32 	%r18, %r18, %r4;
	setp.lt.s32 	%p2, %r18, %r7;
	@%p2 bra 	$L__BB1_2;
$L__BB1_3:
	ret;

}


// ===== COMPILED SASS (sm_100) =====

	.target	sm_100

	.elftype	@"ET_EXEC"


//--------------------- .note.nv.tkinfo           --------------------------
	.section	.note.nv.tkinfo,"",@"SHT_NOTE"
	.sectionflags	@"SHF_NOTE_NV_TKINFO"
	.tkinfo
        /*0018*/ 	.word	0x00000002
        /*0030*/ 	.string	""
        /*0030*/ 	.string	"ptxas"
        /*0030*/ 	.string	"Cuda compilation tools, release 13.0, V13.0.88"
        /*0030*/ 	.string	"Build cuda_13.0.r13.0/compiler.36424714_0"
        /*0030*/ 	.string	"-arch sm_100 -m 64 "



//--------------------- .note.nv.cuinfo           --------------------------
	.section	.note.nv.cuinfo,"",@"SHT_NOTE"
	.sectionflags	@"SHF_NOTE_NV_CUINFO"
        /*0018*/ 	.short	0x0002
        /*001a*/ 	.short	0x0064
        /*001c*/ 	.short	0x0082
	.zero		2


//--------------------- .nv.info                  --------------------------
	.section	.nv.info,"",@"SHT_CUDA_INFO"
	.align	4


	//----- nvinfo : EIATTR_REGCOUNT
	.align		4
        /*0000*/ 	.byte	0x04, 0x2f
        /*0002*/ 	.short	(.L_1 - .L_0)
	.align		4
.L_0:
        /*0004*/ 	.word	index@(_Z14kernelgpuInituIdEvPT_S1_S1_S1_iiiiii)
        /*0008*/ 	.word	0x00000011


	//----- nvinfo : EIATTR_FRAME_SIZE
	.align		4
.L_1:
        /*000c*/ 	.byte	0x04, 0x11
        /*000e*/ 	.short	(.L_3 - .L_2)
	.align		4
.L_2:
        /*0010*/ 	.word	index@(_Z14kernelgpuInituIdEvPT_S1_S1_S1_iiiiii)
        /*0014*/ 	.word	0x00000000


	//----- nvinfo : EIATTR_REGCOUNT
	.align		4
.L_3:
        /*0018*/ 	.byte	0x04, 0x2f
        /*001a*/ 	.short	(.L_5 - .L_4)
	.align		4
.L_4:
        /*001c*/ 	.word	index@(_Z14kernelgpuInituIfEvPT_S1_S1_S1_iiiiii)
        /*0020*/ 	.word	0x00000011


	//----- nvinfo : EIATTR_FRAME_SIZE
	.align		4
.L_5:
        /*0024*/ 	.byte	0x04, 0x11
        /*0026*/ 	.short	(.L_7 - .L_6)
	.align		4
.L_6:
        /*0028*/ 	.word	index@(_Z14kernelgpuInituIfEvPT_S1_S1_S1_iiiiii)
        /*002c*/ 	.word	0x00000000


	//----- nvinfo : EIATTR_MIN_STACK_SIZE
	.align		4
.L_7:
        /*0030*/ 	.byte	0x04, 0x12
        /*0032*/ 	.short	(.L_9 - .L_8)
	.align		4
.L_8:
        /*0034*/ 	.word	index@(_Z14kernelgpuInituIfEvPT_S1_S1_S1_iiiiii)
        /*0038*/ 	.word	0x00000000


	//----- nvinfo : EIATTR_MIN_STACK_SIZE
	.align		4
.L_9:
        /*003c*/ 	.byte	0x04, 0x12
        /*003e*/ 	.short	(.L_11 - .L_10)
	.align		4
.L_10:
        /*0040*/ 	.word	index@(_Z14kernelgpuInituIdEvPT_S1_S1_S1_iiiiii)
        /*0044*/ 	.word	0x00000000
.L_11:


//--------------------- .nv.compat                --------------------------
	.section	.nv.compat,"",@"SHT_CUDA_COMPAT_INFO"
	.align	4
        /*0000*/ 	.byte	0x02, 0x09, 0x00, 0x00, 0x02, 0x02, 0x01, 0x00, 0x02, 0x05, 0x05, 0x00, 0x03, 0x07, 0x01, 0x01
        /*0010*/ 	.byte	0x02, 0x03, 0x00, 0x00, 0x02, 0x06, 0x01, 0x00, 0x04, 0x0b, 0x08, 0x00, 0x09, 0x00, 0x00, 0x00
        /*0020*/ 	.byte	0x00, 0x00, 0x00, 0x00


//--------------------- .nv.info._Z14kernelgpuInituIfEvPT_S1_S1_S1_iiiiii --------------------------
	.section	.nv.info._Z14kernelgpuInituIfEvPT_S1_S1_S1_iiiiii,"",@"SHT_CUDA_INFO"
	.sectionflags	@""
	.align	4


	//----- nvinfo : EIATTR_CUDA_API_VERSION
	.align		4
        /*0000*/ 	.byte	0x04, 0x37
        /*0002*/ 	.short	(.L_13 - .L_12)
.L_12:
        /*0004*/ 	.word	0x00000082


	//----- nvinfo : EIATTR_KPARAM_INFO
	.align		4
.L_13:
        /*0008*/ 	.byte	0x04, 0x17
        /*000a*/ 	.short	(.L_15 - .L_14)
.L_14:
        /*000c*/ 	.word	0x00000000
        /*0010*/ 	.short	0x0009
        /*0012*/ 	.short	0x0034
        /*0014*/ 	.byte	0x00, 0xf0, 0x11, 0x00


	//----- nvinfo : EIATTR_KPARAM_INFO
	.align		4
.L_15:
        /*0018*/ 	.byte	0x04, 0x17
        /*001a*/ 	.short	(.L_17 - .L_16)
.L_16:
        /*001c*/ 	.word	0x00000000
        /*0020*/ 	.short	0x0008
        /*0022*/ 	.short	0x0030
        /*0024*/ 	.byte	0x00, 0xf0, 0x11, 0x00


	//----- nvinfo : EIATTR_KPARAM_INFO
	.align		4
.L_17:
        /*0028*/ 	.byte	0x04, 0x17
        /*002a*/ 	.short	(.L_19 - .L_18)
.L_18:
        /*002c*/ 	.word	0x00000000
        /*0030*/ 	.short	0x0007
        /*0032*/ 	.short	0x002c
        /*0034*/ 	.byte	0x00, 0xf0, 0x11, 0x00


	//----- nvinfo : EIATTR_KPARAM_INFO
	.align		4
.L_19:
        /*0038*/ 	.byte	0x04, 0x17
        /*003a*/ 	.short	(.L_21 - .L_20)
.L_20:
        /*003c*/ 	.word	0x00000000
        /*0040*/ 	.short	0x0006
        /*0042*/ 	.short	0x0028
        /*0044*/ 	.byte	0x00, 0xf0, 0x11, 0x00


	//----- nvinfo : EIATTR_KPARAM_INFO
	.align		4
.L_21:
        /*0048*/ 	.byte	0x04, 0x17
        /*004a*/ 	.short	(.L_23 - .L_22)
.L_22:
        /*004c*/ 	.word	0x00000000
        /*0050*/ 	.short	0x0005
        /*0052*/ 	.short	0x0024
        /*0054*/ 	.byte	0x00, 0xf0, 0x11, 0x00


	//----- nvinfo : EIATTR_KPARAM_INFO
	.align		4
.L_23:
        /*0058*/ 	.byte	0x04, 0x17
        /*005a*/ 	.short	(.L_25 - .L_24)
.L_24:
        /*005c*/ 	.word	0x00000000
        /*0060*/ 	.short	0x0004
        /*0062*/ 	.short	0x0020
        /*0064*/ 	.byte	0x00, 0xf0, 0x11, 0x00


	//----- nvinfo : EIATTR_KPARAM_INFO
	.align		4
.L_25:
        /*0068*/ 	.byte	0x04, 0x17
        /*006a*/ 	.short	(.L_27 - .L_26)
.L_26:
        /*006c*/ 	.word	0x00000000
        /*0070*/ 	.short	0x0003
        /*0072*/ 	.short	0x0018
        /*0074*/ 	.byte	0x00, 0xf5, 0x21, 0x00


	//----- nvinfo : EIATTR_KPARAM_INFO
	.align		4
.L_27:
        /*0078*/ 	.byte	0x04, 0x17
        /*007a*/ 	.short	(.L_29 - .L_28)
.L_28:
        /*007c*/ 	.word	0x00000000
        /*0080*/ 	.short	0x0002
        /*0082*/ 	.short	0x0010
        /*0084*/ 	.byte	0x00, 0xf5, 0x21, 0x00


	//----- nvinfo : EIATTR_KPARAM_INFO
	.align		4
.L_29:
        /*0088*/ 	.byte	0x04, 0x17
        /*008a*/ 	.short	(.L_31 - .L_30)
.L_30:
        /*008c*/ 	.word	0x00000000
        /*0090*/ 	.short	0x0001
        /*0092*/ 	.short	0x0008
        /*0094*/ 	.byte	0x00, 0xf5, 0x21, 0x00


	//----- nvinfo : EIATTR_KPARAM_INFO
	.align		4
.L_31:
        /*0098*/ 	.byte	0x04, 0x17
        /*009a*/ 	.short	(.L_33 - .L_32)
.L_32:
        /*009c*/ 	.word	0x00000000
        /*00a0*/ 	.short	0x0000
        /*00a2*/ 	.short	0x0000
        /*00a4*/ 	.byte	0x00, 0xf5, 0x21, 0x00


	//----- nvinfo : EIATTR_SPARSE_MMA_MASK
	.align		4
.L_33:
        /*00a8*/ 	.byte	0x03, 0x50
        /*00aa*/ 	.short	0x0000


	//----- nvinfo : EIATTR_MAXREG_COUNT
	.align		4
        /*00ac*/ 	.byte	0x03, 0x1b
        /*00ae*/ 	.short	0x00ff


	//----- nvinfo : EIATTR_MERCURY_ISA_VERSION
	.align		4
        /*00b0*/ 	.byte	0x03, 0x5f
        /*00b2*/ 	.short	0x0101


	//----- nvinfo : EIATTR_VRC_CTA_INIT_COUNT
	.align		4
        /*00b4*/ 	.byte	0x02, 0x4a
	.zero		1
	.zero		1


	//----- nvinfo : EIATTR_EXIT_INSTR_OFFSETS
	.align		4
        /*00b8*/ 	.byte	0x04, 0x1c
        /*00ba*/ 	.short	(.L_35 - .L_34)


	//   ....[0]....
.L_34:
        /*00bc*/ 	.word	0x00000070


	//   ....[1]....
        /*00c0*/ 	.word	0x00000320


	//----- nvinfo : EIATTR_CRS_STACK_SIZE
	.align		4
.L_35:
        /*00c4*/ 	.byte	0x04, 0x1e
        /*00c6*/ 	.short	(.L_37 - .L_36)
.L_36:
        /*00c8*/ 	.word	0x00000000


	//----- nvinfo : EIATTR_CBANK_PARAM_SIZE
	.align		4
.L_37:
        /*00cc*/ 	.byte	0x03, 0x19
        /*00ce*/ 	.short	0x0038


	//----- nvinfo : EIATTR_PARAM_CBANK
	.align		4
        /*00d0*/ 	.byte	0x04, 0x0a
        /*00d2*/ 	.short	(.L_39 - .L_38)
	.align		4
.L_38:
        /*00d4*/ 	.word	index@(.nv.constant0._Z14kernelgpuInituIfEvPT_S1_S1_S1_iiiiii)
        /*00d8*/ 	.short	0x0380
        /*00da*/ 	.short	0x0038


	//----- nvinfo : EIATTR_SW_WAR
	.align		4
.L_39:
        /*00dc*/ 	.byte	0x04, 0x36
        /*00de*/ 	.short	(.L_41 - .L_40)
.L_40:
        /*00e0*/ 	.word	0x00000008
.L_41:


//--------------------- .nv.info._Z14kernelgpuInituIdEvPT_S1_S1_S1_iiiiii --------------------------
	.section	.nv.info._Z14kernelgpuInituIdEvPT_S1_S1_S1_iiiiii,"",@"SHT_CUDA_INFO"
	.sectionflags	@""
	.align	4


	//----- nvinfo : EIATTR_CUDA_API_VERSION
	.align		4
        /*0000*/ 	.byte	0x04, 0x37
        /*0002*/ 	.short	(.L_43 - .L_42)
.L_42:
        /*0004*/ 	.word	0x00000082


	//----- nvinfo : EIATTR_KPARAM_INFO
	.align		4
.L_43:
        /*0008*/ 	.byte	0x04, 0x17
        /*000a*/ 	.short	(.L_45 - .L_44)
.L_44:
        /*000c*/ 	.word	0x00000000
        /*0010*/ 	.short	0x0009
        /*0012*/ 	.short	0x0034
        /*0014*/ 	.byte	0x00, 0xf0, 0x11, 0x00


	//----- nvinfo : EIATTR_KPARAM_INFO
	.align		4
.L_45:
        /*0018*/ 	.byte	0x04, 0x17
        /*001a*/ 	.short	(.L_47 - .L_46)
.L_46:
        /*001c*/ 	.word	0x00000000
        /*0020*/ 	.short	0x0008
        /*0022*/ 	.short	0x0030
        /*0024*/ 	.byte	0x00, 0xf0, 0x11, 0x00


	//----- nvinfo : EIATTR_KPARAM_INFO
	.align		4
.L_47:
        /*0028*/ 	.byte	0x04, 0x17
        /*002a*/ 	.short	(.L_49 - .L_48)
.L_48:
        /*002c*/ 	.word	0x00000000
        /*0030*/ 	.short	0x0007
        /*0032*/ 	.short	0x002c
        /*0034*/ 	.byte	0x00, 0xf0, 0x11, 0x00


	//----- nvinfo : EIATTR_KPARAM_INFO
	.align		4
.L_49:
        /*0038*/ 	.byte	0x04, 0x17
        /*003a*/ 	.short	(.L_51 - .L_50)
.L_50:
        /*003c*/ 	.word	0x00000000
        /*0040*/ 	.short	0x0006
        /*0042*/ 	.short	0x0028
        /*0044*/ 	.byte	0x00, 0xf0, 0x11, 0x00


	//----- nvinfo : EIATTR_KPARAM_INFO
	.align		4
.L_51:
        /*0048*/ 	.byte	0x04, 0x17
        /*004a*/ 	.short	(.L_53 - .L_52)
.L_52:
        /*004c*/ 	.word	0x00000000
        /*0050*/ 	.short	0x0005
        /*0052*/ 	.short	0x0024
        /*0054*/ 	.byte	0x00, 0xf0, 0x11, 0x00


	//----- nvinfo : EIATTR_KPARAM_INFO
	.align		4
.L_53:
        /*0058*/ 	.byte	0x04, 0x17
        /*005a*/ 	.short	(.L_55 - .L_54)
.L_54:
        /*005c*/ 	.word	0x00000000
        /*0060*/ 	.short	0x0004
        /*0062*/ 	.short	0x0020
        /*0064*/ 	.byte	0x00, 0xf0, 0x11, 0x00


	//----- nvinfo : EIATTR_KPARAM_INFO
	.align		4
.L_55:
        /*0068*/ 	.byte	0x04, 0x17
        /*006a*/ 	.short	(.L_57 - .L_56)
.L_56:
        /*006c*/ 	.word	0x00000000
        /*0070*/ 	.short	0x0003
        /*0072*/ 	.short	0x0018
        /*0074*/ 	.byte	0x00, 0xf5, 0x21, 0x00


	//----- nvinfo : EIATTR_KPARAM_INFO
	.align		4
.L_57:
        /*0078*/ 	.byte	0x04, 0x17
        /*007a*/ 	.short	(.L_59 - .L_58)
.L_58:
        /*007c*/ 	.word	0x00000000
        /*0080*/ 	.short	0x0002
        /*0082*/ 	.short	0x0010
        /*0084*/ 	.byte	0x00, 0xf5, 0x21, 0x00


	//----- nvinfo : EIATTR_KPARAM_INFO
	.align		4
.L_59:
        /*0088*/ 	.byte	0x04, 0x17
        /*008a*/ 	.short	(.L_61 - .L_60)
.L_60:
        /*008c*/ 	.word	0x00000000
        /*0090*/ 	.short	0x0001
        /*0092*/ 	.short	0x0008
        /*0094*/ 	.byte	0x00, 0xf5, 0x21, 0x00


	//----- nvinfo : EIATTR_KPARAM_INFO
	.align		4
.L_61:
        /*0098*/ 	.byte	0x04, 0x17
        /*009a*/ 	.short	(.L_63 - .L_62)
.L_62:
        /*009c*/ 	.word	0x00000000
        /*00a0*/ 	.short	0x0000
        /*00a2*/ 	.short	0x0000
        /*00a4*/ 	.byte	0x00, 0xf5, 0x21, 0x00


	//----- nvinfo : EIATTR_SPARSE_MMA_MASK
	.align		4
.L_63:
        /*00a8*/ 	.byte	0x03, 0x50
        /*00aa*/ 	.short	0x0000


	//----- nvinfo : EIATTR_MAXREG_COUNT
	.align		4
        /*00ac*/ 	.byte	0x03, 0x1b
        /*00ae*/ 	.short	0x00ff


	//----- nvinfo : EIATTR_MERCURY_ISA_VERSION
	.align		4
        /*00b0*/ 	.byte	0x03, 0x5f
        /*00b2*/ 	.short	0x0101


	//----- nvinfo : EIATTR_VRC_CTA_INIT_COUNT
	.align		4
        /*00b4*/ 	.byte	0x02, 0x4a
	.zero		1
	.zero		1


	//----- nvinfo : EIATTR_EXIT_INSTR_OFFSETS
	.align		4
        /*00b8*/ 	.byte	0x04, 0x1c
        /*00ba*/ 	.short	(.L_65 - .L_64)


	//   ....[0]....
.L_64:
        /*00bc*/ 	.word	0x00000070


	//   ....[1]....
        /*00c0*/ 	.word	0x00000320


	//----- nvinfo : EIATTR_CRS_STACK_SIZE
	.align		4
.L_65:
        /*00c4*/ 	.byte	0x04, 0x1e
        /*00c6*/ 	.short	(.L_67 - .L_66)
.L_66:
        /*00c8*/ 	.word	0x00000000


	//----- nvinfo : EIATTR_CBANK_PARAM_SIZE
	.align		4
.L_67:
        /*00cc*/ 	.byte	0x03, 0x19
        /*00ce*/ 	.short	0x0038


	//----- nvinfo : EIATTR_PARAM_CBANK
	.align		4
        /*00d0*/ 	.byte	0x04, 0x0a
        /*00d2*/ 	.short	(.L_69 - .L_68)
	.align		4
.L_68:
        /*00d4*/ 	.word	index@(.nv.constant0._Z14kernelgpuInituIdEvPT_S1_S1_S1_iiiiii)
        /*00d8*/ 	.short	0x0380
        /*00da*/ 	.short	0x0038


	//----- nvinfo : EIATTR_SW_WAR
	.align		4
.L_69:
        /*00dc*/ 	.byte	0x04, 0x36
        /*00de*/ 	.short	(.L_71 - .L_70)
.L_70:
        /*00e0*/ 	.word	0x00000008
.L_71:


//--------------------- .nv.callgraph             --------------------------
	.section	.nv.callgraph,"",@"SHT_CUDA_CALLGRAPH"
	.align	4
	.sectionentsize	8
	.align		4
        /*0000*/ 	.word	0x00000000
	.align		4
        /*0004*/ 	.word	0xffffffff
	.align		4
        /*0008*/ 	.word	0x00000000
	.align		4
        /*000c*/ 	.word	0xfffffffe
	.align		4
        /*0010*/ 	.word	0x00000000
	.align		4
        /*0014*/ 	.word	0xfffffffd
	.align		4
        /*0018*/ 	.word	0x00000000
	.align		4
        /*001c*/ 	.word	0xfffffffc


//--------------------- .text._Z14kernelgpuInituIfEvPT_S1_S1_S1_iiiiii --------------------------
	.section	.text._Z14kernelgpuInituIfEvPT_S1_S1_S1_iiiiii,"ax",@progbits
	.align	128
        .global         _Z14kernelgpuInituIfEvPT_S1_S1_S1_iiiiii
        .type           _Z14kernelgpuInituIfEvPT_S1_S1_S1_iiiiii,@function
        .size           _Z14kernelgpuInituIfEvPT_S1_S1_S1_iiiiii,(.L_x_4 - _Z14kernelgpuInituIfEvPT_S1_S1_S1_iiiiii)
        .other          _Z14kernelgpuInituIfEvPT_S1_S1_S1_iiiiii,@"STO_CUDA_ENTRY STV_DEFAULT"
_Z14kernelgpuInituIfEvPT_S1_S1_S1_iiiiii:
.text._Z14kernelgpuInituIfEvPT_S1_S1_S1_iiiiii:
[----:B------:R-:W-:Y:S01]  /*0000*/  LDC R1, c[0x0][0x37c] ;  /* 0x0000df00ff017b82 */ /* 0x000fe20000000800 */
[----:B------:R-:W0:Y:S07]  /*0010*/  S2R R5, SR_TID.X ;  /* 0x0000000000057919 */ /* 0x000e2e0000002100 */
[----:B------:R-:W0:Y:S01]  /*0020*/  S2UR UR4, SR_CTAID.X ;  /* 0x00000000000479c3 */ /* 0x000e220000002500 */
[----:B------:R-:W1:Y:S07]  /*0030*/  LDCU UR5, c[0x0][0x3a4] ;  /* 0x00007480ff0577ac */ /* 0x000e6e0008000800 */
[----:B------:R-:W0:Y:S02]  /*0040*/  LDC R10, c[0x0][0x360] ;  /* 0x0000d800ff0a7b82 */ /* 0x000e240000000800 */
[----:B0-----:R-:W-:-:S05]  /*0050*/  IMAD R5, R10, UR4, R5 ;  /* 0x000000040a057c24 */ /* 0x001fca000f8e0205 */
[----:B-1----:R-:W-:-:S13]  /*0060*/  ISETP.GE.AND P0, PT, R5, UR5, PT ;  /* 0x0000000505007c0c */ /* 0x002fda000bf06270 */
[----:B------:R-:W-:Y:S05]  /*0070*/  @P0 EXIT ;  /* 0x000000000000094d */ /* 0x000fea0003800000 */
[----:B------:R-:W0:Y:S01]  /*0080*/  LDC R11, c[0x0][0x3b0] ;  /* 0x0000ec00ff0b7b82 */ /* 0x000e220000000800 */
[----:B------:R-:W1:Y:S01]  /*0090*/  LDCU UR5, c[0x0][0x3ac] ;  /* 0x00007580ff0577ac */ /* 0x000e620008000800 */
[----:B------:R-:W2:Y:S06]  /*00a0*/  LDCU UR4, c[0x0][0x370] ;  /* 0x00006e00ff0477ac */ /* 0x000eac0008000800 */
[----:B------:R-:W3:Y:S01]  /*00b0*/  LDC R4, c[0x0][0x3b0] ;  /* 0x0000ec00ff047b82 */ /* 0x000ee20000000800 */
[----:B------:R-:W4:Y:S01]  /*00c0*/  LDCU.64 UR6, c[0x0][0x358] ;  /* 0x00006b00ff0677ac */ /* 0x000f220008000a00 */
[----:B------:R-:W5:Y:S06]  /*00d0*/  LDCU UR8, c[0x0][0x3a4] ;  /* 0x00007480ff0877ac */ /* 0x000f6c0008000800 */
[----:B------:R-:W1:Y:S01]  /*00e0*/  LDC.64 R2, c[0x0][0x380] ;  /* 0x0000e000ff027b82 */ /* 0x000e620000000a00 */
[----:B--2---:R-:W-:Y:S01]  /*00f0*/  IMAD R10, R10, UR4, RZ ;  /* 0x000000040a0a7c24 */ /* 0x004fe2000f8e02ff */
[----:B0-----:R-:W-:-:S02]  /*0100*/  IABS R0, R11 ;  /* 0x0000000b00007213 */ /* 0x001fc40000000000 */
[----:B------:R-:W-:Y:S02]  /*0110*/  ISETP.NE.AND P0, PT, R11, RZ, PT ;  /* 0x000000ff0b00720c */ /* 0x000fe40003f05270 */
[----:B------:R-:W0:Y:S08]  /*0120*/  I2F.RP R8, R0 ;  /* 0x0000000000087306 */ /* 0x000e300000209400 */
[----:B0-----:R-:W0:Y:S02]  /*0130*/  MUFU.RCP R8, R8 ;  /* 0x0000000800087308 */ /* 0x001e240000001000 */
[----:B0-----:R-:W-:-:S02]  /*0140*/  VIADD R6, R8, 0xffffffe ;  /* 0x0ffffffe08067836 */ /* 0x001fc40000000000 */
[----:B-1----:R-:W-:Y:S01]  /*0150*/  IMAD R8, R11, UR5, RZ ;  /* 0x000000050b087c24 */ /* 0x002fe2000f8e02ff */
[----:B------:R-:W-:-:S03]  /*0160*/  LOP3.LUT R11, RZ, R11, RZ, 0x33, !PT ;  /* 0x0000000bff0b7212 */ /* 0x000fc600078e33ff */
[----:B------:R0:W1:Y:S02]  /*0170*/  F2I.FTZ.U32.TRUNC.NTZ R7, R6 ;  /* 0x0000000600077305 */ /* 0x000064000021f000 */
[----:B0-----:R-:W-:Y:S02]  /*0180*/  HFMA2 R6, -RZ, RZ, 0, 0 ;  /* 0x00000000ff067431 */ /* 0x001fe400000001ff */
[----:B-1----:R-:W-:-:S04]  /*0190*/  IMAD.MOV R9, RZ, RZ, -R7 ;  /* 0x000000ffff097224 */ /* 0x002fc800078e0a07 */
[----:B------:R-:W-:-:S04]  /*01a0*/  IMAD R9, R9, R0, RZ ;  /* 0x0000000009097224 */ /* 0x000fc800078e02ff */
[----:B---345:R-:W-:-:S07]  /*01b0*/  IMAD.HI.U32 R9, R7, R9, R6 ;  /* 0x0000000907097227 */ /* 0x038fce00078e0006 */
.L_x_0:
[----:B------:R-:W-:Y:S02]  /*01c0*/  IABS R12, R5 ;  /* 0x00000005000c7213 */ /* 0x000fe40000000000 */
[----:B------:R-:W-:-:S03]  /*01d0*/  IABS R14, R4 ;  /* 0x00000004000e7213 */ /* 0x000fc60000000000 */
[----:B0-----:R-:W-:-:S04]  /*01e0*/  IMAD.HI.U32 R6, R9, R12, RZ ;  /* 0x0000000c09067227 */ /* 0x001fc800078e00ff */
[----:B------:R-:W-:-:S04]  /*01f0*/  IMAD.MOV R7, RZ, RZ, -R6 ;  /* 0x000000ffff077224 */ /* 0x000fc800078e0a06 */
[----:B------:R-:W-:-:S05]  /*0200*/  IMAD R7, R14, R7, R12 ;  /* 0x000000070e077224 */ /* 0x000fca00078e020c */
[----:B------:R-:W-:-:S13]  /*0210*/  ISETP.GT.U32.AND P2, PT, R0, R7, PT ;  /* 0x000000070000720c */ /* 0x000fda0003f44070 */
[----:B------:R-:W-:Y:S01]  /*0220*/  @!P2 IADD3 R7, PT, PT, R7, -R14, RZ ;  /* 0x8000000e0707a210 */ /* 0x000fe20007ffe0ff */
[----:B------:R-:W-:-:S03]  /*0230*/  @!P2 VIADD R6, R6, 0x1 ;  /* 0x000000010606a836 */ /* 0x000fc60000000000 */
[----:B------:R-:W-:Y:S02]  /*0240*/  ISETP.GE.U32.AND P1, PT, R7, R0, PT ;  /* 0x000000000700720c */ /* 0x000fe40003f26070 */
[----:B------:R-:W-:-:S04]  /*0250*/  LOP3.LUT R7, R5, R4, RZ, 0x3c, !PT ;  /* 0x0000000405077212 */ /* 0x000fc800078e3cff */
[----:B------:R-:W-:-:S07]  /*0260*/  ISETP.GE.AND P3, PT, R7, RZ, PT ;  /* 0x000000ff0700720c */ /* 0x000fce0003f66270 */
[----:B------:R-:W-:-:S06]  /*0270*/  @P1 IADD3 R6, PT, PT, R6, 0x1, RZ ;  /* 0x0000000106061810 */ /* 0x000fcc0007ffe0ff */
[----:B------:R-:W-:-:S05]  /*0280*/  @!P3 IMAD.MOV R6, RZ, RZ, -R6 ;  /* 0x000000ffff06b224 */ /* 0x000fca00078e0a06 */
[----:B------:R-:W-:-:S04]  /*0290*/  SEL R7, R11, R6, !P0 ;  /* 0x000000060b077207 */ /* 0x000fc80004000000 */
[----:B------:R-:W-:-:S05]  /*02a0*/  IADD3 R6, PT, PT, -R7, RZ, RZ ;  /* 0x000000ff07067210 */ /* 0x000fca0007ffe1ff */
[--C-:B------:R-:W-:Y:S02]  /*02b0*/  IMAD R6, R4, R6, R5.reuse ;  /* 0x0000000604067224 */ /* 0x100fe400078e0205 */
[----:B------:R-:W-:Y:S02]  /*02c0*/  IMAD.IADD R5, R10, 0x1, R5 ;  /* 0x000000010a057824 */ /* 0x000fe400078e0205 */
[----:B------:R-:W-:-:S03]  /*02d0*/  IMAD R7, R8, R7, R6 ;  /* 0x0000000708077224 */ /* 0x000fc600078e0206 */
[----:B------:R-:W-:Y:S01]  /*02e0*/  ISETP.GE.AND P1, PT, R5, UR8, PT ;  /* 0x0000000805007c0c */ /* 0x000fe2000bf26270 */
[----:B------:R-:W-:-:S05]  /*02f0*/  IMAD.WIDE R6, R7, 0x4, R2 ;  /* 0x0000000407067825 */ /* 0x000fca00078e0202 */
[----:B------:R0:W-:Y:S07]  /*0300*/  STG.E desc[UR6][R6.64], RZ ;  /* 0x000000ff06007986 */ /* 0x0001ee000c101906 */
[----:B------:R-:W-:Y:S05]  /*0310*/  @!P1 BRA `(.L_x_0) ;  /* 0xfffffffc00a89947 */ /* 0x000fea000383ffff */
[----:B------:R-:W-:Y:S05]  /*0320*/  EXIT ;  /* 0x000000000000794d */ /* 0x000fea0003800000 */
.L_x_1:
[----:B------:R-:W-:-:S00]  /*0330*/  BRA `(.L_x_1) ;  /* 0xfffffffc00fc7947 */ /* 0x000fc0000383ffff */
[----:B------:R-:W-:-:S00]  /*0340*/  NOP ;  /* 0x0000000000007918 */ /* 0x000fc00000000000 */
        /* <DEDUP_REMOVED lines=11> */
.L_x_4:


//--------------------- .text._Z14kernelgpuInituIdEvPT_S1_S1_S1_iiiiii --------------------------
	.section	.text._Z14kernelgpuInituIdEvPT_S1_S1_S1_iiiiii,"ax",@progbits
	.align	128
        .global         _Z14kernelgpuInituIdEvPT_S1_S1_S1_iiiiii
        .type           _Z14kernelgpuInituIdEvPT_S1_S1_S1_iiiiii,@function
        .size           _Z14kernelgpuInituIdEvPT_S1_S1_S1_iiiiii,(.L_x_5 - _Z14kernelgpuInituIdEvPT_S1_S1_S1_iiiiii)
        .other          _Z14kernelgpuInituIdEvPT_S1_S1_S1_iiiiii,@"STO_CUDA_ENTRY STV_DEFAULT"
_Z14kernelgpuInituIdEvPT_S1_S1_S1_iiiiii:
.text._Z14kernelgpuInituIdEvPT_S1_S1_S1_iiiiii:
        /* <DEDUP_REMOVED lines=28> */
.L_x_2:
        /* <DEDUP_REMOVED lines=20> */
[----:B------:R0:W-:Y:S07]  /*0300*/  STG.E.64 desc[UR6][R6.64], RZ ;  /* 0x000000ff06007986 */ /* 0x0001ee000c101b06 */
[----:B------:R-:W-:Y:S05]  /*0310*/  @!P1 BRA `(.L_x_2) ;  /* 0xfffffffc00a89947 */ /* 0x000fea000383ffff */
[----:B------:R-:W-:Y:S05]  /*0320*/  EXIT ;  /* 0x000000000000794d */ /* 0x000fea0003800000 */
.L_x_3:
        /* <DEDUP_REMOVED lines=13> */
.L_x_5:


//--------------------- .nv.shared.reserved.0     --------------------------
	.section	.nv.shared.reserved.0,"aw",@nobits
	.weak		__nv_reservedSMEM_offset_0_alias
	.size		__nv_reservedSMEM_offset_0_alias, 0, 64
	.other		__nv_reservedSMEM_offset_0_alias,@"STO_CUDA_RESERVED_SHARED STV_DEFAULT"
__nv_reservedSMEM_offset_0_alias:
	.zero		0
	.zero		64


//--------------------- .nv.constant0._Z14kernelgpuInituIfEvPT_S1_S1_S1_iiiiii --------------------------
	.section	.nv.constant0._Z14kernelgpuInituIfEvPT_S1_S1_S1_iiiiii,"a",@progbits
	.sectionflags	@""
	.align	4
.nv.constant0._Z14kernelgpuInituIfEvPT_S1_S1_S1_iiiiii:
	.zero		952


//--------------------- .nv.constant0._Z14kernelgpuInituIdEvPT_S1_S1_S1_iiiiii --------------------------
	.section	.nv.constant0._Z14kernelgpuInituIdEvPT_S1_S1_S1_iiiiii,"a",@progbits
	.sectionflags	@""
	.align	4
.nv.constant0._Z14kernelgpuInituIdEvPT_S1_S1_S1_iiiiii:
	.zero		952


//--------------------- SYMBOLS --------------------------

	.type		.nv.reservedSmem.offset0,@object
	.size		.nv.reservedSmem.offset0,0x4
